	.headerflags	@"EF_CUDA_TEXMODE_UNIFIED EF_CUDA_64BIT_ADDRESS EF_CUDA_ACCELERATORS EF_CUDA_SM90 EF_CUDA_VIRTUAL_SM(EF_CUDA_SM90)"
	.elftype	@"ET_EXEC"


//--------------------- .nv.info                  --------------------------
	.section	.nv.info,"",@"SHT_CUDA_INFO"
	.align	4


	//----- nvinfo : EIATTR_REGCOUNT
	.align		4
        /*0000*/ 	.byte	0x04, 0x2f
        /*0002*/ 	.short	(.L_2 - .L_1)
	.align		4
.L_1:
        /*0004*/ 	.word	index@(triton_poi_fused_add_div_exp_log_mul_sub_0)
        /*0008*/ 	.word	0x0000000e


	//----- nvinfo : EIATTR_MIN_STACK_SIZE
	.align		4
.L_2:
        /*000c*/ 	.byte	0x04, 0x12
        /*000e*/ 	.short	(.L_4 - .L_3)
	.align		4
.L_3:
        /*0010*/ 	.word	index@(triton_poi_fused_add_div_exp_log_mul_sub_0)
        /*0014*/ 	.word	0x00000000


	//----- nvinfo : EIATTR_FRAME_SIZE
	.align		4
.L_4:
        /*0018*/ 	.byte	0x04, 0x11
        /*001a*/ 	.short	(.L_6 - .L_5)
	.align		4
.L_5:
        /*001c*/ 	.word	index@(triton_poi_fused_add_div_exp_log_mul_sub_0)
        /*0020*/ 	.word	0x00000000


	//----- nvinfo : EIATTR_MIN_STACK_SIZE
	.align		4
.L_6:
        /*0024*/ 	.byte	0x04, 0x12
        /*0026*/ 	.short	(.L_8 - .L_7)
	.align		4
.L_7:
        /*0028*/ 	.word	index@(triton_poi_fused_add_div_exp_log_mul_sub_0)
        /*002c*/ 	.word	0x00000000
.L_8:


//--------------------- .nv.info.triton_poi_fused_add_div_exp_log_mul_sub_0 --------------------------
	.section	.nv.info.triton_poi_fused_add_div_exp_log_mul_sub_0,"",@"SHT_CUDA_INFO"
	.sectionflags	@""
	.align	4


	//----- nvinfo : EIATTR_CUDA_API_VERSION
	.align		4
        /*0000*/ 	.byte	0x04, 0x37
        /*0002*/ 	.short	(.L_10 - .L_9)
.L_9:
        /*0004*/ 	.word	0x0000007c


	//----- nvinfo : EIATTR_KPARAM_INFO
	.align		4
.L_10:
        /*0008*/ 	.byte	0x04, 0x17
        /*000a*/ 	.short	(.L_12 - .L_11)
.L_11:
        /*000c*/ 	.word	0x00000000
        /*0010*/ 	.short	0x0002
        /*0012*/ 	.short	0x0010
        /*0014*/ 	.byte	0x00, 0xf0, 0x11, 0x00


	//----- nvinfo : EIATTR_KPARAM_INFO
	.align		4
.L_12:
        /*0018*/ 	.byte	0x04, 0x17
        /*001a*/ 	.short	(.L_14 - .L_13)
.L_13:
        /*001c*/ 	.word	0x00000000
        /*0020*/ 	.short	0x0001
        /*0022*/ 	.short	0x0008
        /*0024*/ 	.byte	0x00, 0xf4, 0x21, 0x00


	//----- nvinfo : EIATTR_KPARAM_INFO
	.align		4
.L_14:
        /*0028*/ 	.byte	0x04, 0x17
        /*002a*/ 	.short	(.L_16 - .L_15)
.L_15:
        /*002c*/ 	.word	0x00000000
        /*0030*/ 	.short	0x0000
        /*0032*/ 	.short	0x0000
        /*0034*/ 	.byte	0x00, 0xf4, 0x21, 0x00


	//----- nvinfo : EIATTR_SPARSE_MMA_MASK
	.align		4
.L_16:
        /*0038*/ 	.byte	0x03, 0x50
        /*003a*/ 	.short	0x0000


	//----- nvinfo : EIATTR_MAXREG_COUNT
	.align		4
        /*003c*/ 	.byte	0x03, 0x1b
        /*003e*/ 	.short	0x00ff


	//----- nvinfo : EIATTR_EXIT_INSTR_OFFSETS
	.align		4
        /*0040*/ 	.byte	0x04, 0x1c
        /*0042*/ 	.short	(.L_18 - .L_17)


	//   ....[0]....
.L_17:
        /*0044*/ 	.word	0x00000700


	//   ....[1]....
        /*0048*/ 	.word	0x00000720


	//----- nvinfo : EIATTR_REQNTID
	.align		4
.L_18:
        /*004c*/ 	.byte	0x04, 0x10
        /*004e*/ 	.short	(.L_20 - .L_19)
.L_19:
        /*0050*/ 	.word	0x00000080
        /*0054*/ 	.word	0x00000001
        /*0058*/ 	.word	0x00000001


	//----- nvinfo : EIATTR_CRS_STACK_SIZE
	.align		4
.L_20:
        /*005c*/ 	.byte	0x04, 0x1e
        /*005e*/ 	.short	(.L_22 - .L_21)
.L_21:
        /*0060*/ 	.word	0x00000000


	//----- nvinfo : EIATTR_CBANK_PARAM_SIZE
	.align		4
.L_22:
        /*0064*/ 	.byte	0x03, 0x19
        /*0066*/ 	.short	0x0014


	//----- nvinfo : EIATTR_PARAM_CBANK
	.align		4
        /*0068*/ 	.byte	0x04, 0x0a
        /*006a*/ 	.short	(.L_24 - .L_23)
	.align		4
.L_23:
        /*006c*/ 	.word	index@(.nv.constant0.triton_poi_fused_add_div_exp_log_mul_sub_0)
        /*0070*/ 	.short	0x0210
        /*0072*/ 	.short	0x0014


	//----- nvinfo : EIATTR_SW_WAR
	.align		4
.L_24:
        /*0074*/ 	.byte	0x04, 0x36
        /*0076*/ 	.short	(.L_26 - .L_25)
.L_25:
        /*0078*/ 	.word	0x00000008
.L_26:


//--------------------- .nv.callgraph             --------------------------
	.section	.nv.callgraph,"",@"SHT_CUDA_CALLGRAPH"
	.align	4
	.sectionentsize	8
	.align		4
        /*0000*/ 	.word	0x00000000
	.align		4
        /*0004*/ 	.word	0xffffffff
	.align		4
        /*0008*/ 	.word	0x00000000
	.align		4
        /*000c*/ 	.word	0xfffffffe
	.align		4
        /*0010*/ 	.word	0x00000000
	.align		4
        /*0014*/ 	.word	0xfffffffd
	.align		4
        /*0018*/ 	.word	0x00000000
	.align		4
        /*001c*/ 	.word	0xfffffffc


//--------------------- .nv.constant4             --------------------------
	.section	.nv.constant4,"a",@progbits
	.align	8
	.align		8
.nv.constant4:
        /*0000*/ 	.dword	_$_str


//--------------------- .text.triton_poi_fused_add_div_exp_log_mul_sub_0 --------------------------
	.section	.text.triton_poi_fused_add_div_exp_log_mul_sub_0,"ax",@progbits
	.align	128
        .global         triton_poi_fused_add_div_exp_log_mul_sub_0
        .type           triton_poi_fused_add_div_exp_log_mul_sub_0,@function
        .size           triton_poi_fused_add_div_exp_log_mul_sub_0,(.L_x_3 - triton_poi_fused_add_div_exp_log_mul_sub_0)
        .other          triton_poi_fused_add_div_exp_log_mul_sub_0,@"STO_CUDA_ENTRY STV_DEFAULT"
triton_poi_fused_add_div_exp_log_mul_sub_0:
.text.triton_poi_fused_add_div_exp_log_mul_sub_0:
[----:B------:R-:W0:Y:S02]  /*0000*/  LDC R1, c[0x0][0x28] ;  /* 0x00000a00ff017b82 */ /* 0x000e240000000800 */
[----:B------:R-:W1:Y:S01]  /*0010*/  S2R R0, SR_TID.X ;  /* 0x0000000000007919 */ /* 0x000e620000002100 */
[----:B------:R-:W-:Y:S01]  /*0020*/  ULDC.64 UR4, c[0x0][0x208] ;  /* 0x0000820000047ab9 */ /* 0x000fe20000000a00 */
[----:B------:R-:W-:Y:S01]  /*0030*/  BSSY B0, `(.L_x_0) ;  /* 0x000000b000007945 */ /* 0x000fe20003800000 */
[----:B------:R-:W2:Y:S01]  /*0040*/  S2R R3, SR_CTAID.X ;  /* 0x0000000000037919 */ /* 0x000ea20000002500 */
[----:B-1----:R-:W-:-:S04]  /*0050*/  SHF.L.U32 R0, R0, 0x1, RZ ;  /* 0x0000000100007819 */ /* 0x002fc800000006ff */
[----:B------:R-:W-:-:S04]  /*0060*/  LOP3.LUT R0, R0, 0xfe, RZ, 0xc0, !PT ;  /* 0x000000fe00007812 */ /* 0x000fc800078ec0ff */
[----:B--2---:R-:W-:Y:S02]  /*0070*/  LEA R0, R3, R0, 0x8 ;  /* 0x0000000003007211 */ /* 0x004fe400078e40ff */
[----:B------:R-:W-:Y:S02]  /*0080*/  CS2R R2, SRZ ;  /* 0x0000000000027805 */ /* 0x000fe4000001ff00 */
[----:B------:R-:W-:-:S13]  /*0090*/  ISETP.GE.AND P0, PT, R0, 0x100, PT ;  /* 0x000001000000780c */ /* 0x000fda0003f06270 */
[----:B------:R-:W-:Y:S05]  /*00a0*/  @P0 BRA `(.L_x_1) ;  /* 0x00000000000c0947 */ /* 0x000fea0003800000 */
[----:B------:R-:W1:Y:S02]  /*00b0*/  LDC.64 R2, c[0x0][0x210] ;  /* 0x00008400ff027b82 */ /* 0x000e640000000a00 */
[----:B-1----:R-:W-:-:S06]  /*00c0*/  IMAD.WIDE R2, R0, 0x4, R2 ;  /* 0x0000000400027825 */ /* 0x002fcc00078e0202 */
[----:B------:R-:W5:Y:S02]  /*00d0*/  LDG.E.64 R2, desc[UR4][R2.64] ;  /* 0x0000000402027981 */ /* 0x000f64000c1e1b00 */
.L_x_1:
[----:B------:R-:W-:Y:S05]  /*00e0*/  BSYNC B0 ;  /* 0x0000000000007941 */ /* 0x000fea0003800000 */
.L_x_0:
[C---:B-----5:R-:W-:Y:S01]  /*00f0*/  FADD R4, R2.reuse, -1 ;  /* 0xbf80000002047421 */ /* 0x060fe20000000000 */
[C---:B------:R-:W-:Y:S01]  /*0100*/  FADD R5, R3.reuse, -1 ;  /* 0xbf80000003057421 */ /* 0x040fe20000000000 */
[----:B------:R-:W-:Y:S01]  /*0110*/  FMUL R2, R2, 0.5 ;  /* 0x3f00000002027820 */ /* 0x000fe20000400000 */
[----:B------:R-:W-:Y:S01]  /*0120*/  FMUL R3, R3, 0.5 ;  /* 0x3f00000003037820 */ /* 0x000fe20000400000 */
[----:B------:R-:W-:Y:S01]  /*0130*/  FMUL R4, R4, 0.5 ;  /* 0x3f00000004047820 */ /* 0x000fe20000400000 */
[----:B------:R-:W-:Y:S01]  /*0140*/  FMUL R5, R5, 0.5 ;  /* 0x3f00000005057820 */ /* 0x000fe20000400000 */
[----:B------:R-:W-:Y:S01]  /*0150*/  FMUL R2, R2, 1.4426950216293334961 ;  /* 0x3fb8aa3b02027820 */ /* 0x000fe20000400000 */
[----:B------:R-:W-:Y:S01]  /*0160*/  ULDC.64 UR6, c[0x0][0x218] ;  /* 0x0000860000067ab9 */ /* 0x000fe20000000a00 */
[----:B------:R-:W-:Y:S01]  /*0170*/  FMUL R6, R4, 1.4426950216293334961 ;  /* 0x3fb8aa3b04067820 */ /* 0x000fe20000400000 */
[----:B------:R-:W-:Y:S01]  /*0180*/  FMUL R7, R5, 1.4426950216293334961 ;  /* 0x3fb8aa3b05077820 */ /* 0x000fe20000400000 */
[----:B------:R-:W-:Y:S01]  /*0190*/  FMUL R4, R3, 1.4426950216293334961 ;  /* 0x3fb8aa3b03047820 */ /* 0x000fe20000400000 */
[----:B------:R-:W-:-:S02]  /*01a0*/  FSETP.GEU.AND P1, PT, R2, -126, PT ;  /* 0xc2fc00000200780b */ /* 0x000fc40003f2e000 */
[----:B------:R-:W-:Y:S02]  /*01b0*/  FSETP.GEU.AND P2, PT, R6, -126, PT ;  /* 0xc2fc00000600780b */ /* 0x000fe40003f4e000 */
[----:B------:R-:W-:-:S09]  /*01c0*/  FSETP.GEU.AND P3, PT, R7, -126, PT ;  /* 0xc2fc00000700780b */ /* 0x000fd20003f6e000 */
[----:B------:R-:W-:Y:S02]  /*01d0*/  @!P1 FMUL R2, R2, 0.5 ;  /* 0x3f00000002029820 */ /* 0x000fe40000400000 */
[----:B------:R-:W-:Y:S02]  /*01e0*/  @!P2 FMUL R6, R6, 0.5 ;  /* 0x3f0000000606a820 */ /* 0x000fe40000400000 */
[----:B------:R-:W-:Y:S01]  /*01f0*/  @!P3 FMUL R7, R7, 0.5 ;  /* 0x3f0000000707b820 */ /* 0x000fe20000400000 */
[----:B------:R-:W1:Y:S08]  /*0200*/  MUFU.EX2 R3, R2 ;  /* 0x0000000200037308 */ /* 0x000e700000000800 */
[----:B------:R-:W2:Y:S01]  /*0210*/  MUFU.EX2 R5, R6 ;  /* 0x0000000600057308 */ /* 0x000ea20000000800 */
[----:B-1----:R-:W-:-:S07]  /*0220*/  @!P1 FMUL R3, R3, R3 ;  /* 0x0000000303039220 */ /* 0x002fce0000400000 */
[----:B------:R1:W3:Y:S01]  /*0230*/  MUFU.EX2 R8, R7 ;  /* 0x0000000700087308 */ /* 0x0002e20000000800 */
[----:B------:R-:W-:Y:S01]  /*0240*/  FADD R3, R3, 1 ;  /* 0x3f80000003037421 */ /* 0x000fe20000000000 */
[----:B--2---:R-:W-:Y:S01]  /*0250*/  @!P2 FMUL R5, R5, R5 ;  /* 0x000000050505a220 */ /* 0x004fe20000400000 */
[----:B------:R-:W-:Y:S01]  /*0260*/  FSETP.GEU.AND P2, PT, R4, -126, PT ;  /* 0xc2fc00000400780b */ /* 0x000fe20003f4e000 */
[----:B-1----:R-:W-:Y:S02]  /*0270*/  HFMA2.MMA R7, -RZ, RZ, 1.5048828125, 33.21875 ;  /* 0x3e055027ff077435 */ /* 0x002fe400000001ff */
[----:B------:R-:W-:Y:S01]  /*0280*/  FADD R6, R5, 1 ;  /* 0x3f80000005067421 */ /* 0x000fe20000000000 */
[----:B---3--:R-:W-:-:S04]  /*0290*/  @!P3 FMUL R8, R8, R8 ;  /* 0x000000080808b220 */ /* 0x008fc80000400000 */
[----:B------:R-:W-:Y:S01]  /*02a0*/  FSETP.GT.AND P3, PT, R6, 8.50705917302346158658e+37, PT ;  /* 0x7e8000000600780b */ /* 0x000fe20003f64000 */
[----:B------:R-:W-:-:S04]  /*02b0*/  FADD R8, R8, 1 ;  /* 0x3f80000008087421 */ /* 0x000fc80000000000 */
[----:B------:R-:W-:Y:S01]  /*02c0*/  @!P2 FMUL R4, R4, 0.5 ;  /* 0x3f0000000404a820 */ /* 0x000fe20000400000 */
[----:B------:R-:W-:-:S03]  /*02d0*/  FSETP.GT.AND P4, PT, R8, 8.50705917302346158658e+37, PT ;  /* 0x7e8000000800780b */ /* 0x000fc60003f84000 */
[----:B------:R-:W1:Y:S04]  /*02e0*/  MUFU.EX2 R5, R4 ;  /* 0x0000000400057308 */ /* 0x000e680000000800 */
[----:B------:R-:W-:Y:S01]  /*02f0*/  @P3 FMUL R6, R6, 0.25 ;  /* 0x3e80000006063820 */ /* 0x000fe20000400000 */
[----:B------:R-:W-:-:S05]  /*0300*/  @P3 FMUL R3, R3, 0.25 ;  /* 0x3e80000003033820 */ /* 0x000fca0000400000 */
[----:B------:R-:W2:Y:S01]  /*0310*/  MUFU.RCP R6, R6 ;  /* 0x0000000600067308 */ /* 0x000ea20000001000 */
[----:B------:R-:W-:Y:S01]  /*0320*/  @P4 FMUL R8, R8, 0.25 ;  /* 0x3e80000008084820 */ /* 0x000fe20000400000 */
[----:B-1----:R-:W-:-:S06]  /*0330*/  @!P2 FMUL R5, R5, R5 ;  /* 0x000000050505a220 */ /* 0x002fcc0000400000 */
[----:B------:R-:W1:Y:S01]  /*0340*/  MUFU.RCP R8, R8 ;  /* 0x0000000800087308 */ /* 0x000e620000001000 */
[----:B------:R-:W-:-:S04]  /*0350*/  FADD R5, R5, 1 ;  /* 0x3f80000005057421 */ /* 0x000fc80000000000 */
[----:B------:R-:W-:Y:S01]  /*0360*/  @P4 FMUL R5, R5, 0.25 ;  /* 0x3e80000005054820 */ /* 0x000fe20000400000 */
[----:B--2---:R-:W-:-:S05]  /*0370*/  FMUL R2, R6, R3 ;  /* 0x0000000306027220 */ /* 0x004fca0000400000 */
[----:B------:R-:W-:Y:S01]  /*0380*/  FSETP.GEU.AND P1, PT, R2, 1.175494350822287508e-38, PT ;  /* 0x008000000200780b */ /* 0x000fe20003f2e000 */
[----:B-1----:R-:W-:-:S05]  /*0390*/  FMUL R3, R8, R5 ;  /* 0x0000000508037220 */ /* 0x002fca0000400000 */
[----:B------:R-:W-:-:S07]  /*03a0*/  FSETP.GEU.AND P3, PT, R3, 1.175494350822287508e-38, PT ;  /* 0x008000000300780b */ /* 0x000fce0003f6e000 */
[----:B------:R-:W-:-:S05]  /*03b0*/  @!P1 FMUL R2, R2, 8388608 ;  /* 0x4b00000002029820 */ /* 0x000fca0000400000 */
[----:B------:R-:W-:Y:S02]  /*03c0*/  IADD3 R4, R2, -0x3f2aaaab, RZ ;  /* 0xc0d5555502047810 */ /* 0x000fe40007ffe0ff */
[----:B------:R-:W-:Y:S01]  /*03d0*/  ISETP.GE.U32.AND P2, PT, R2, 0x7f800000, PT ;  /* 0x7f8000000200780c */ /* 0x000fe20003f46070 */
[----:B------:R-:W-:Y:S01]  /*03e0*/  @!P3 FMUL R3, R3, 8388608 ;  /* 0x4b0000000303b820 */ /* 0x000fe20000400000 */
[----:B------:R-:W-:-:S04]  /*03f0*/  LOP3.LUT R9, R4, 0xff800000, RZ, 0xc0, !PT ;  /* 0xff80000004097812 */ /* 0x000fc800078ec0ff */
[----:B------:R-:W-:Y:S02]  /*0400*/  IADD3 R6, R3, -0x3f2aaaab, RZ ;  /* 0xc0d5555503067810 */ /* 0x000fe40007ffe0ff */
[----:B------:R-:W-:Y:S02]  /*0410*/  IADD3 R5, R2, -R9, RZ ;  /* 0x8000000902057210 */ /* 0x000fe40007ffe0ff */
[----:B------:R-:W-:Y:S02]  /*0420*/  LOP3.LUT R6, R6, 0xff800000, RZ, 0xc0, !PT ;  /* 0xff80000006067812 */ /* 0x000fe400078ec0ff */
[----:B------:R-:W-:Y:S01]  /*0430*/  ISETP.GE.U32.AND P4, PT, R3, 0x7f800000, PT ;  /* 0x7f8000000300780c */ /* 0x000fe20003f86070 */
[----:B------:R-:W-:Y:S01]  /*0440*/  FADD R5, R5, -1 ;  /* 0xbf80000005057421 */ /* 0x000fe20000000000 */
[----:B------:R-:W-:Y:S02]  /*0450*/  IADD3 R4, R3, -R6, RZ ;  /* 0x8000000603047210 */ /* 0x000fe40007ffe0ff */
[----:B------:R-:W-:Y:S01]  /*0460*/  I2FP.F32.S32 R6, R6 ;  /* 0x0000000600067245 */ /* 0x000fe20000201400 */
[----:B------:R-:W-:-:S02]  /*0470*/  FFMA.FTZ R8, R5, -R7, 0.14084610342979431152 ;  /* 0x3e1039f605087423 */ /* 0x000fc40000010807 */
[----:B------:R-:W-:Y:S02]  /*0480*/  FADD R4, R4, -1 ;  /* 0xbf80000004047421 */ /* 0x000fe40000000000 */
[C---:B------:R-:W-:Y:S02]  /*0490*/  FFMA.FTZ R8, R5.reuse, R8, -0.12148627638816833496 ;  /* 0xbdf8cdcc05087423 */ /* 0x040fe40000010008 */
[C---:B------:R-:W-:Y:S02]  /*04a0*/  FFMA.FTZ R7, R4.reuse, -R7, 0.14084610342979431152 ;  /* 0x3e1039f604077423 */ /* 0x040fe40000010807 */
[C---:B------:R-:W-:Y:S02]  /*04b0*/  FFMA.FTZ R8, R5.reuse, R8, 0.13980610668659210205 ;  /* 0x3e0f295505087423 */ /* 0x040fe40000010008 */
[----:B------:R-:W-:Y:S02]  /*04c0*/  FFMA.FTZ R7, R4, R7, -0.12148627638816833496 ;  /* 0xbdf8cdcc04077423 */ /* 0x000fe40000010007 */
[----:B------:R-:W-:-:S02]  /*04d0*/  FFMA.FTZ R8, R5, R8, -0.16684235632419586182 ;  /* 0xbe2ad8b905087423 */ /* 0x000fc40000010008 */
[C---:B------:R-:W-:Y:S02]  /*04e0*/  FFMA.FTZ R7, R4.reuse, R7, 0.13980610668659210205 ;  /* 0x3e0f295504077423 */ /* 0x040fe40000010007 */
[C---:B------:R-:W-:Y:S02]  /*04f0*/  FFMA.FTZ R8, R5.reuse, R8, 0.20012299716472625732 ;  /* 0x3e4ced0b05087423 */ /* 0x040fe40000010008 */
[C---:B------:R-:W-:Y:S02]  /*0500*/  FFMA.FTZ R7, R4.reuse, R7, -0.16684235632419586182 ;  /* 0xbe2ad8b904077423 */ /* 0x040fe40000010007 */
[C---:B------:R-:W-:Y:S02]  /*0510*/  FFMA.FTZ R8, R5.reuse, R8, -0.24999669194221496582 ;  /* 0xbe7fff2205087423 */ /* 0x040fe40000010008 */
[----:B------:R-:W-:Y:S01]  /*0520*/  FFMA.FTZ R11, R4, R7, 0.20012299716472625732 ;  /* 0x3e4ced0b040b7423 */ /* 0x000fe20000010007 */
[----:B------:R-:W-:Y:S01]  /*0530*/  FSEL R7, RZ, -23, P1 ;  /* 0xc1b80000ff077808 */ /* 0x000fe20000800000 */
[----:B------:R-:W-:Y:S01]  /*0540*/  FFMA.FTZ R8, R5, R8, 0.33333182334899902344 ;  /* 0x3eaaaa7805087423 */ /* 0x000fe20000010008 */
[----:B------:R-:W-:Y:S01]  /*0550*/  FSETP.NEU.AND P1, PT, R2, RZ, PT ;  /* 0x000000ff0200720b */ /* 0x000fe20003f2d000 */
[----:B------:R-:W-:-:S02]  /*0560*/  FFMA.FTZ R11, R4, R11, -0.24999669194221496582 ;  /* 0xbe7fff22040b7423 */ /* 0x000fc4000001000b */
[C---:B------:R-:W-:Y:S01]  /*0570*/  FFMA.FTZ R10, R5.reuse, R8, -0.5 ;  /* 0xbf000000050a7423 */ /* 0x040fe20000010008 */
[----:B------:R-:W-:Y:S01]  /*0580*/  I2FP.F32.S32 R8, R9 ;  /* 0x0000000900087245 */ /* 0x000fe20000201400 */
[C---:B------:R-:W-:Y:S01]  /*0590*/  FFMA.FTZ R11, R4.reuse, R11, 0.33333182334899902344 ;  /* 0x3eaaaa78040b7423 */ /* 0x040fe2000001000b */
[----:B------:R-:W-:Y:S01]  /*05a0*/  FSEL R9, RZ, -23, P3 ;  /* 0xc1b80000ff097808 */ /* 0x000fe20001800000 */
[C---:B------:R-:W-:Y:S02]  /*05b0*/  FMUL R10, R5.reuse, R10 ;  /* 0x0000000a050a7220 */ /* 0x040fe40000400000 */
[----:B------:R-:W-:Y:S01]  /*05c0*/  FFMA.FTZ R11, R4, R11, -0.5 ;  /* 0xbf000000040b7423 */ /* 0x000fe2000001000b */
[----:B------:R-:W-:Y:S01]  /*05d0*/  FFMA.FTZ R7, R8, 1.1920928955078125e-07, R7 ;  /* 0x3400000008077823 */ /* 0x000fe20000010007 */
[----:B------:R-:W-:Y:S01]  /*05e0*/  FFMA.FTZ R10, R5, R10, R5 ;  /* 0x0000000a050a7223 */ /* 0x000fe20000010005 */
[----:B------:R-:W-:Y:S01]  /*05f0*/  FFMA.FTZ R6, R6, 1.1920928955078125e-07, R9 ;  /* 0x3400000006067823 */ /* 0x000fe20000010009 */
[----:B------:R-:W-:Y:S01]  /*0600*/  FMUL R11, R4, R11 ;  /* 0x0000000b040b7220 */ /* 0x000fe20000400000 */
[----:B------:R-:W-:Y:S01]  /*0610*/  @P2 MOV R5, 0x7f800000 ;  /* 0x7f80000000052802 */ /* 0x000fe20000000f00 */
[----:B------:R-:W-:-:S02]  /*0620*/  FFMA.FTZ R7, R7, 0.69314718246459960938, R10 ;  /* 0x3f31721807077823 */ /* 0x000fc4000001000a */
[----:B------:R-:W-:Y:S01]  /*0630*/  FFMA.FTZ R11, R4, R11, R4 ;  /* 0x0000000b040b7223 */ /* 0x000fe20000010004 */
[----:B------:R-:W-:Y:S01]  /*0640*/  @P4 MOV R4, 0x7f800000 ;  /* 0x7f80000000044802 */ /* 0x000fe20000000f00 */
[----:B------:R-:W-:Y:S01]  /*0650*/  @P2 FFMA.FTZ R7, R2, R5, +INF ;  /* 0x7f80000002072423 */ /* 0x000fe20000010005 */
[----:B------:R-:W-:Y:S01]  /*0660*/  SHF.R.S32.HI R5, RZ, 0x1f, R0 ;  /* 0x0000001fff057819 */ /* 0x000fe20000011400 */
[----:B------:R-:W-:Y:S01]  /*0670*/  FFMA.FTZ R6, R6, 0.69314718246459960938, R11 ;  /* 0x3f31721806067823 */ /* 0x000fe2000001000b */
[----:B------:R-:W-:Y:S01]  /*0680*/  LEA R2, P3, R0, UR6, 0x2 ;  /* 0x0000000600027c11 */ /* 0x000fe2000f8610ff */
[----:B------:R-:W-:Y:S01]  /*0690*/  @P4 FFMA.FTZ R6, R3, R4, +INF ;  /* 0x7f80000003064423 */ /* 0x000fe20000010004 */
[----:B------:R-:W-:Y:S01]  /*06a0*/  FADD R7, R7, R7 ;  /* 0x0000000707077221 */ /* 0x000fe20000000000 */
[----:B------:R-:W-:Y:S02]  /*06b0*/  FSETP.NEU.AND P2, PT, R3, RZ, PT ;  /* 0x000000ff0300720b */ /* 0x000fe40003f4d000 */
[----:B------:R-:W-:Y:S01]  /*06c0*/  FADD R6, R6, R6 ;  /* 0x0000000606067221 */ /* 0x000fe20000000000 */
[----:B------:R-:W-:-:S02]  /*06d0*/  LEA.HI.X R3, R0, UR7, R5, 0x2, P3 ;  /* 0x0000000700037c11 */ /* 0x000fc400098f1405 */
[----:B------:R-:W-:Y:S02]  /*06e0*/  FSEL R4, R7, -INF , P1 ;  /* 0xff80000007047808 */ /* 0x000fe40000800000 */
[----:B------:R-:W-:Y:S01]  /*06f0*/  FSEL R5, R6, -INF , P2 ;  /* 0xff80000006057808 */ /* 0x000fe20001000000 */
[----:B------:R-:W-:Y:S06]  /*0700*/  @P0 EXIT ;  /* 0x000000000000094d */ /* 0x000fec0003800000 */
[----:B------:R-:W-:Y:S01]  /*0710*/  STG.E.64 desc[UR4][R2.64], R4 ;  /* 0x0000000402007986 */ /* 0x000fe2000c101b04 */
[----:B------:R-:W-:Y:S05]  /*0720*/  EXIT ;  /* 0x000000000000794d */ /* 0x000fea0003800000 */
.L_x_2:
[----:B------:R-:W-:-:S00]  /*0730*/  BRA `(.L_x_2) ;  /* 0xfffffffc00fc7947 */ /* 0x000fc0000383ffff */
[----:B------:R-:W-:-:S00]  /*0740*/  NOP ;  /* 0x0000000000007918 */ /* 0x000fc00000000000 */
        /* <DEDUP_REMOVED lines=11> */
.L_x_3:


//--------------------- .nv.global.init           --------------------------
	.section	.nv.global.init,"aw",@progbits
.nv.global.init:
	.type		_$_str,@object
	.size		_$_str,(.L_0 - _$_str)
_$_str:
        /*0000*/ 	.byte	0x5f, 0x5f, 0x43, 0x55, 0x44, 0x41, 0x5f, 0x46, 0x54, 0x5a, 0x00
.L_0:


//--------------------- .nv.constant0.triton_poi_fused_add_div_exp_log_mul_sub_0 --------------------------
	.section	.nv.constant0.triton_poi_fused_add_div_exp_log_mul_sub_0,"a",@progbits
	.sectionflags	@""
	.align	4
.nv.constant0.triton_poi_fused_add_div_exp_log_mul_sub_0:
	.zero		548
